//
// Generated by NVIDIA NVVM Compiler
//
// Compiler Build ID: CL-36424714
// Cuda compilation tools, release 13.0, V13.0.88
// Based on NVVM 20.0.0
//

.version 9.0
.target sm_100
.address_size 64

	// .globl	_Z10morphologyPiiiii

.visible .entry _Z10morphologyPiiiii(
	.param .u64 .ptr .align 1 _Z10morphologyPiiiii_param_0,
	.param .u32 _Z10morphologyPiiiii_param_1,
	.param .u32 _Z10morphologyPiiiii_param_2,
	.param .u32 _Z10morphologyPiiiii_param_3,
	.param .u32 _Z10morphologyPiiiii_param_4
)
{
	.reg .pred 	%p<18>;
	.reg .b32 	%r<37>;
	.reg .b64 	%rd<7>;

	ld.param.u64 	%rd3, [_Z10morphologyPiiiii_param_0];
	ld.param.u32 	%r16, [_Z10morphologyPiiiii_param_1];
	ld.param.u32 	%r20, [_Z10morphologyPiiiii_param_2];
	ld.param.u32 	%r18, [_Z10morphologyPiiiii_param_3];
	ld.param.u32 	%r19, [_Z10morphologyPiiiii_param_4];
	cvta.to.global.u64 	%rd1, %rd3;
	mov.u32 	%r21, %ctaid.x;
	mov.u32 	%r22, %ntid.x;
	mov.u32 	%r23, %tid.x;
	mad.lo.s32 	%r1, %r21, %r22, %r23;
	mov.u32 	%r24, %ctaid.y;
	mov.u32 	%r25, %ntid.y;
	mov.u32 	%r26, %tid.y;
	mad.lo.s32 	%r27, %r24, %r25, %r26;
	setp.ge.s32 	%p1, %r1, %r16;
	setp.ge.s32 	%p2, %r27, %r20;
	or.pred  	%p3, %p1, %p2;
	@%p3 bra 	$L__BB0_10;
	setp.eq.s32 	%p4, %r18, 0;
	selp.b32 	%r3, 0, 255, %p4;
	sub.s32 	%r33, %r1, %r19;
	add.s32 	%r5, %r19, %r1;
	setp.ge.s32 	%p5, %r33, %r5;
	@%p5 bra 	$L__BB0_10;
	sub.s32 	%r6, %r27, %r19;
	add.s32 	%r7, %r19, %r27;
	mad.lo.s32 	%r28, %r16, %r27, %r1;
	mul.wide.s32 	%rd4, %r28, 4;
	add.s64 	%rd2, %rd1, %rd4;
$L__BB0_3:
	setp.ge.s32 	%p6, %r6, %r7;
	@%p6 bra 	$L__BB0_9;
	mov.u32 	%r35, %r6;
$L__BB0_5:
	setp.gt.s32 	%p7, %r35, -1;
	setp.lt.s32 	%p8, %r35, %r16;
	and.pred  	%p9, %p7, %p8;
	setp.gt.s32 	%p10, %r33, -1;
	setp.lt.s32 	%p11, %r33, %r20;
	and.pred  	%p12, %p10, %p11;
	and.pred  	%p13, %p9, %p12;
	not.pred 	%p14, %p13;
	@%p14 bra 	$L__BB0_8;
	mad.lo.s32 	%r29, %r33, %r16, %r35;
	mul.wide.s32 	%rd5, %r29, 4;
	add.s64 	%rd6, %rd1, %rd5;
	ld.global.u32 	%r30, [%rd6];
	setp.ne.s32 	%p15, %r30, %r3;
	@%p15 bra 	$L__BB0_8;
	st.global.u32 	[%rd2], %r3;
	mov.u32 	%r33, %r5;
	mov.u32 	%r35, %r7;
$L__BB0_8:
	add.s32 	%r35, %r35, 1;
	setp.lt.s32 	%p16, %r35, %r7;
	@%p16 bra 	$L__BB0_5;
$L__BB0_9:
	add.s32 	%r33, %r33, 1;
	setp.lt.s32 	%p17, %r33, %r5;
	@%p17 bra 	$L__BB0_3;
$L__BB0_10:
	ret;

}


// ===== COMPILED SASS (sm_100) =====

	.target	sm_100

	.elftype	@"ET_EXEC"


//--------------------- .note.nv.tkinfo           --------------------------
	.section	.note.nv.tkinfo,"",@"SHT_NOTE"
	.sectionflags	@"SHF_NOTE_NV_TKINFO"
	.tkinfo
        /*0018*/ 	.word	0x00000002
        /*0030*/ 	.string	""
        /*0030*/ 	.string	"ptxas"
        /*0030*/ 	.string	"Cuda compilation tools, release 13.0, V13.0.88"
        /*0030*/ 	.string	"Build cuda_13.0.r13.0/compiler.36424714_0"
        /*0030*/ 	.string	"-arch sm_100 -m 64 "



//--------------------- .note.nv.cuinfo           --------------------------
	.section	.note.nv.cuinfo,"",@"SHT_NOTE"
	.sectionflags	@"SHF_NOTE_NV_CUINFO"
        /*0018*/ 	.short	0x0002
        /*001a*/ 	.short	0x0064
        /*001c*/ 	.short	0x0082
	.zero		2


//--------------------- .nv.info                  --------------------------
	.section	.nv.info,"",@"SHT_CUDA_INFO"
	.align	4


	//----- nvinfo : EIATTR_REGCOUNT
	.align		4
        /*0000*/ 	.byte	0x04, 0x2f
        /*0002*/ 	.short	(.L_1 - .L_0)
	.align		4
.L_0:
        /*0004*/ 	.word	index@(_Z10morphologyPiiiii)
        /*0008*/ 	.word	0x00000014


	//----- nvinfo : EIATTR_FRAME_SIZE
	.align		4
.L_1:
        /*000c*/ 	.byte	0x04, 0x11
        /*000e*/ 	.short	(.L_3 - .L_2)
	.align		4
.L_2:
        /*0010*/ 	.word	index@(_Z10morphologyPiiiii)
        /*0014*/ 	.word	0x00000000


	//----- nvinfo : EIATTR_MIN_STACK_SIZE
	.align		4
.L_3:
        /*0018*/ 	.byte	0x04, 0x12
        /*001a*/ 	.short	(.L_5 - .L_4)
	.align		4
.L_4:
        /*001c*/ 	.word	index@(_Z10morphologyPiiiii)
        /*0020*/ 	.word	0x00000000
.L_5:


//--------------------- .nv.compat                --------------------------
	.section	.nv.compat,"",@"SHT_CUDA_COMPAT_INFO"
	.align	4
        /*0000*/ 	.byte	0x02, 0x09, 0x00, 0x00, 0x02, 0x02, 0x01, 0x00, 0x02, 0x05, 0x05, 0x00, 0x03, 0x07, 0x01, 0x01
        /*0010*/ 	.byte	0x02, 0x03, 0x00, 0x00, 0x02, 0x06, 0x01, 0x00, 0x04, 0x0b, 0x08, 0x00, 0x09, 0x00, 0x00, 0x00
        /*0020*/ 	.byte	0x00, 0x00, 0x00, 0x00


//--------------------- .nv.info._Z10morphologyPiiiii --------------------------
	.section	.nv.info._Z10morphologyPiiiii,"",@"SHT_CUDA_INFO"
	.sectionflags	@""
	.align	4


	//----- nvinfo : EIATTR_CUDA_API_VERSION
	.align		4
        /*0000*/ 	.byte	0x04, 0x37
        /*0002*/ 	.short	(.L_7 - .L_6)
.L_6:
        /*0004*/ 	.word	0x00000082


	//----- nvinfo : EIATTR_KPARAM_INFO
	.align		4
.L_7:
        /*0008*/ 	.byte	0x04, 0x17
        /*000a*/ 	.short	(.L_9 - .L_8)
.L_8:
        /*000c*/ 	.word	0x00000000
        /*0010*/ 	.short	0x0004
        /*0012*/ 	.short	0x0014
        /*0014*/ 	.byte	0x00, 0xf0, 0x11, 0x00


	//----- nvinfo : EIATTR_KPARAM_INFO
	.align		4
.L_9:
        /*0018*/ 	.byte	0x04, 0x17
        /*001a*/ 	.short	(.L_11 - .L_10)
.L_10:
        /*001c*/ 	.word	0x00000000
        /*0020*/ 	.short	0x0003
        /*0022*/ 	.short	0x0010
        /*0024*/ 	.byte	0x00, 0xf0, 0x11, 0x00


	//----- nvinfo : EIATTR_KPARAM_INFO
	.align		4
.L_11:
        /*0028*/ 	.byte	0x04, 0x17
        /*002a*/ 	.short	(.L_13 - .L_12)
.L_12:
        /*002c*/ 	.word	0x00000000
        /*0030*/ 	.short	0x0002
        /*0032*/ 	.short	0x000c
        /*0034*/ 	.byte	0x00, 0xf0, 0x11, 0x00


	//----- nvinfo : EIATTR_KPARAM_INFO
	.align		4
.L_13:
        /*0038*/ 	.byte	0x04, 0x17
        /*003a*/ 	.short	(.L_15 - .L_14)
.L_14:
        /*003c*/ 	.word	0x00000000
        /*0040*/ 	.short	0x0001
        /*0042*/ 	.short	0x0008
        /*0044*/ 	.byte	0x00, 0xf0, 0x11, 0x00


	//----- nvinfo : EIATTR_KPARAM_INFO
	.align		4
.L_15:
        /*0048*/ 	.byte	0x04, 0x17
        /*004a*/ 	.short	(.L_17 - .L_16)
.L_16:
        /*004c*/ 	.word	0x00000000
        /*0050*/ 	.short	0x0000
        /*0052*/ 	.short	0x0000
        /*0054*/ 	.byte	0x00, 0xf5, 0x21, 0x00


	//----- nvinfo : EIATTR_SPARSE_MMA_MASK
	.align		4
.L_17:
        /*0058*/ 	.byte	0x03, 0x50
        /*005a*/ 	.short	0x0000


	//----- nvinfo : EIATTR_MAXREG_COUNT
	.align		4
        /*005c*/ 	.byte	0x03, 0x1b
        /*005e*/ 	.short	0x00ff


	//----- nvinfo : EIATTR_MERCURY_ISA_VERSION
	.align		4
        /*0060*/ 	.byte	0x03, 0x5f
        /*0062*/ 	.short	0x0101


	//----- nvinfo : EIATTR_VRC_CTA_INIT_COUNT
	.align		4
        /*0064*/ 	.byte	0x02, 0x4a
	.zero		1
	.zero		1


	//----- nvinfo : EIATTR_EXIT_INSTR_OFFSETS
	.align		4
        /*0068*/ 	.byte	0x04, 0x1c
        /*006a*/ 	.short	(.L_19 - .L_18)


	//   ....[0]....
.L_18:
        /*006c*/ 	.word	0x000000c0


	//   ....[1]....
        /*0070*/ 	.word	0x00000110


	//   ....[2]....
        /*0074*/ 	.word	0x00000380


	//----- nvinfo : EIATTR_CRS_STACK_SIZE
	.align		4
.L_19:
        /*0078*/ 	.byte	0x04, 0x1e
        /*007a*/ 	.short	(.L_21 - .L_20)
.L_20:
        /*007c*/ 	.word	0x00000000


	//----- nvinfo : EIATTR_CBANK_PARAM_SIZE
	.align		4
.L_21:
        /*0080*/ 	.byte	0x03, 0x19
        /*0082*/ 	.short	0x0018


	//----- nvinfo : EIATTR_PARAM_CBANK
	.align		4
        /*0084*/ 	.byte	0x04, 0x0a
        /*0086*/ 	.short	(.L_23 - .L_22)
	.align		4
.L_22:
        /*0088*/ 	.word	index@(.nv.constant0._Z10morphologyPiiiii)
        /*008c*/ 	.short	0x0380
        /*008e*/ 	.short	0x0018


	//----- nvinfo : EIATTR_SW_WAR
	.align		4
.L_23:
        /*0090*/ 	.byte	0x04, 0x36
        /*0092*/ 	.short	(.L_25 - .L_24)
.L_24:
        /*0094*/ 	.word	0x00000008
.L_25:


//--------------------- .nv.callgraph             --------------------------
	.section	.nv.callgraph,"",@"SHT_CUDA_CALLGRAPH"
	.align	4
	.sectionentsize	8
	.align		4
        /*0000*/ 	.word	0x00000000
	.align		4
        /*0004*/ 	.word	0xffffffff
	.align		4
        /*0008*/ 	.word	0x00000000
	.align		4
        /*000c*/ 	.word	0xfffffffe
	.align		4
        /*0010*/ 	.word	0x00000000
	.align		4
        /*0014*/ 	.word	0xfffffffd
	.align		4
        /*0018*/ 	.word	0x00000000
	.align		4
        /*001c*/ 	.word	0xfffffffc


//--------------------- .text._Z10morphologyPiiiii --------------------------
	.section	.text._Z10morphologyPiiiii,"ax",@progbits
	.align	128
        .global         _Z10morphologyPiiiii
        .type           _Z10morphologyPiiiii,@function
        .size           _Z10morphologyPiiiii,(.L_x_7 - _Z10morphologyPiiiii)
        .other          _Z10morphologyPiiiii,@"STO_CUDA_ENTRY STV_DEFAULT"
_Z10morphologyPiiiii:
.text._Z10morphologyPiiiii:
[----:B------:R-:W-:Y:S01]  /*0000*/  LDC R1, c[0x0][0x37c] ;  /* 0x0000df00ff017b82 */ /* 0x000fe20000000800 */
[----:B------:R-:W0:Y:S07]  /*0010*/  S2R R2, SR_TID.Y ;  /* 0x0000000000027919 */ /* 0x000e2e0000002200 */
[----:B------:R-:W1:Y:S01]  /*0020*/  LDC R0, c[0x0][0x360] ;  /* 0x0000d800ff007b82 */ /* 0x000e620000000800 */
[----:B------:R-:W2:Y:S01]  /*0030*/  LDCU.64 UR6, c[0x0][0x388] ;  /* 0x00007100ff0677ac */ /* 0x000ea20008000a00 */
[----:B------:R-:W1:Y:S06]  /*0040*/  S2R R3, SR_TID.X ;  /* 0x0000000000037919 */ /* 0x000e6c0000002100 */
[----:B------:R-:W0:Y:S08]  /*0050*/  S2UR UR5, SR_CTAID.Y ;  /* 0x00000000000579c3 */ /* 0x000e300000002600 */
[----:B------:R-:W0:Y:S08]  /*0060*/  LDC R5, c[0x0][0x364] ;  /* 0x0000d900ff057b82 */ /* 0x000e300000000800 */
[----:B------:R-:W1:Y:S01]  /*0070*/  S2UR UR4, SR_CTAID.X ;  /* 0x00000000000479c3 */ /* 0x000e620000002500 */
[----:B0-----:R-:W-:-:S05]  /*0080*/  IMAD R5, R5, UR5, R2 ;  /* 0x0000000505057c24 */ /* 0x001fca000f8e0202 */
[----:B--2---:R-:W-:Y:S01]  /*0090*/  ISETP.GE.AND P0, PT, R5, UR7, PT ;  /* 0x0000000705007c0c */ /* 0x004fe2000bf06270 */
[----:B-1----:R-:W-:-:S05]  /*00a0*/  IMAD R0, R0, UR4, R3 ;  /* 0x0000000400007c24 */ /* 0x002fca000f8e0203 */
[----:B------:R-:W-:-:S13]  /*00b0*/  ISETP.GE.OR P0, PT, R0, UR6, P0 ;  /* 0x0000000600007c0c */ /* 0x000fda0008706670 */
[----:B------:R-:W-:Y:S05]  /*00c0*/  @P0 EXIT ;  /* 0x000000000000094d */ /* 0x000fea0003800000 */
[----:B------:R-:W0:Y:S02]  /*00d0*/  LDCU UR7, c[0x0][0x394] ;  /* 0x00007280ff0777ac */ /* 0x000e240008000800 */
[C---:B0-----:R-:W-:Y:S02]  /*00e0*/  VIADD R4, R0.reuse, -UR7 ;  /* 0x8000000700047c36 */ /* 0x041fe40008000000 */
[----:B------:R-:W-:-:S05]  /*00f0*/  VIADD R9, R0, UR7 ;  /* 0x0000000700097c36 */ /* 0x000fca0008000000 */
[----:B------:R-:W-:-:S13]  /*0100*/  ISETP.GE.AND P0, PT, R4, R9, PT ;  /* 0x000000090400720c */ /* 0x000fda0003f06270 */
[----:B------:R-:W-:Y:S05]  /*0110*/  @P0 EXIT ;  /* 0x000000000000094d */ /* 0x000fea0003800000 */
[----:B------:R-:W0:Y:S01]  /*0120*/  LDC.64 R2, c[0x0][0x380] ;  /* 0x0000e000ff027b82 */ /* 0x000e220000000a00 */
[----:B------:R-:W1:Y:S01]  /*0130*/  LDCU UR8, c[0x0][0x390] ;  /* 0x00007200ff0877ac */ /* 0x000e620008000800 */
[C---:B------:R-:W-:Y:S02]  /*0140*/  IMAD R7, R5.reuse, UR6, R0 ;  /* 0x0000000605077c24 */ /* 0x040fe4000f8e0200 */
[----:B------:R-:W-:Y:S01]  /*0150*/  IMAD.MOV.U32 R0, RZ, RZ, R4 ;  /* 0x000000ffff007224 */ /* 0x000fe200078e0004 */
[----:B------:R-:W2:Y:S01]  /*0160*/  LDCU.64 UR4, c[0x0][0x358] ;  /* 0x00006b00ff0477ac */ /* 0x000ea20008000a00 */
[C---:B------:R-:W-:Y:S02]  /*0170*/  VIADD R8, R5.reuse, -UR7 ;  /* 0x8000000705087c36 */ /* 0x040fe40008000000 */
[----:B------:R-:W-:Y:S01]  /*0180*/  VIADD R11, R5, UR7 ;  /* 0x00000007050b7c36 */ /* 0x000fe20008000000 */
[----:B-1----:R-:W-:-:S04]  /*0190*/  ISETP.NE.AND P0, PT, RZ, UR8, PT ;  /* 0x00000008ff007c0c */ /* 0x002fc8000bf05270 */
[----:B------:R-:W-:Y:S01]  /*01a0*/  SEL R15, RZ, 0xff, !P0 ;  /* 0x000000ffff0f7807 */ /* 0x000fe20004000000 */
[----:B0-2---:R-:W-:-:S08]  /*01b0*/  IMAD.WIDE R2, R7, 0x4, R2 ;  /* 0x0000000407027825 */ /* 0x005fd000078e0202 */
.L_x_5:
[----:B------:R-:W-:Y:S01]  /*01c0*/  ISETP.GE.AND P0, PT, R8, R11, PT ;  /* 0x0000000b0800720c */ /* 0x000fe20003f06270 */
[----:B------:R-:W-:-:S12]  /*01d0*/  BSSY.RECONVERGENT B0, `(.L_x_0) ;  /* 0x0000017000007945 */ /* 0x000fd80003800200 */
[----:B01----:R-:W-:Y:S05]  /*01e0*/  @P0 BRA `(.L_x_1) ;  /* 0x0000000000540947 */ /* 0x003fea0003800000 */
[----:B------:R-:W0:Y:S01]  /*01f0*/  LDC.64 R6, c[0x0][0x380] ;  /* 0x0000e000ff067b82 */ /* 0x000e220000000a00 */
[----:B------:R-:W-:-:S07]  /*0200*/  MOV R13, R8 ;  /* 0x00000008000d7202 */ /* 0x000fce0000000f00 */
[----:B------:R-:W1:Y:S02]  /*0210*/  LDC.64 R16, c[0x0][0x388] ;  /* 0x0000e200ff107b82 */ /* 0x000e640000000a00 */
.L_x_4:
[C---:B-1----:R-:W-:Y:S01]  /*0220*/  ISETP.GE.AND P0, PT, R13.reuse, R16, PT ;  /* 0x000000100d00720c */ /* 0x042fe20003f06270 */
[----:B------:R-:W-:Y:S01]  /*0230*/  BSSY.RECONVERGENT B1, `(.L_x_2) ;  /* 0x000000d000017945 */ /* 0x000fe20003800200 */
[C---:B------:R-:W-:Y:S02]  /*0240*/  ISETP.GE.AND P1, PT, R0.reuse, R17, PT ;  /* 0x000000110000720c */ /* 0x040fe40003f26270 */
[----:B------:R-:W-:Y:S02]  /*0250*/  ISETP.GT.AND P0, PT, R13, -0x1, !P0 ;  /* 0xffffffff0d00780c */ /* 0x000fe40004704270 */
[----:B------:R-:W-:-:S04]  /*0260*/  ISETP.GT.AND P1, PT, R0, -0x1, !P1 ;  /* 0xffffffff0000780c */ /* 0x000fc80004f24270 */
[----:B------:R-:W-:-:S13]  /*0270*/  PLOP3.LUT P0, PT, P0, P1, PT, 0x80, 0x8 ;  /* 0x000000000008781c */ /* 0x000fda0000703070 */
[----:B------:R-:W-:Y:S05]  /*0280*/  @!P0 BRA `(.L_x_3) ;  /* 0x00000000001c8947 */ /* 0x000fea0003800000 */
[----:B------:R-:W-:-:S04]  /*0290*/  IMAD R5, R0, R16, R13 ;  /* 0x0000001000057224 */ /* 0x000fc800078e020d */
[----:B0-----:R-:W-:-:S06]  /*02a0*/  IMAD.WIDE R4, R5, 0x4, R6 ;  /* 0x0000000405047825 */ /* 0x001fcc00078e0206 */
[----:B------:R-:W2:Y:S02]  /*02b0*/  LDG.E R4, desc[UR4][R4.64] ;  /* 0x0000000404047981 */ /* 0x000ea4000c1e1900 */
[----:B--2---:R-:W-:-:S13]  /*02c0*/  ISETP.NE.AND P0, PT, R4, R15, PT ;  /* 0x0000000f0400720c */ /* 0x004fda0003f05270 */
[----:B------:R1:W-:Y:S01]  /*02d0*/  @!P0 STG.E desc[UR4][R2.64], R15 ;  /* 0x0000000f02008986 */ /* 0x0003e2000c101904 */
[----:B------:R-:W-:Y:S02]  /*02e0*/  @!P0 IMAD.MOV.U32 R0, RZ, RZ, R9 ;  /* 0x000000ffff008224 */ /* 0x000fe400078e0009 */
[----:B------:R-:W-:-:S07]  /*02f0*/  @!P0 IMAD.MOV.U32 R13, RZ, RZ, R11 ;  /* 0x000000ffff0d8224 */ /* 0x000fce00078e000b */
.L_x_3:
[----:B------:R-:W-:Y:S05]  /*0300*/  BSYNC.RECONVERGENT B1 ;  /* 0x0000000000017941 */ /* 0x000fea0003800200 */
.L_x_2:
[----:B------:R-:W-:-:S04]  /*0310*/  IADD3 R13, PT, PT, R13, 0x1, RZ ;  /* 0x000000010d0d7810 */ /* 0x000fc80007ffe0ff */
[----:B------:R-:W-:-:S13]  /*0320*/  ISETP.GE.AND P0, PT, R13, R11, PT ;  /* 0x0000000b0d00720c */ /* 0x000fda0003f06270 */
[----:B------:R-:W-:Y:S05]  /*0330*/  @!P0 BRA `(.L_x_4) ;  /* 0xfffffffc00b88947 */ /* 0x000fea000383ffff */
.L_x_1:
[----:B------:R-:W-:Y:S05]  /*0340*/  BSYNC.RECONVERGENT B0 ;  /* 0x0000000000007941 */ /* 0x000fea0003800200 */
.L_x_0:
[----:B------:R-:W-:-:S05]  /*0350*/  VIADD R0, R0, 0x1 ;  /* 0x0000000100007836 */ /* 0x000fca0000000000 */
[----:B------:R-:W-:-:S13]  /*0360*/  ISETP.GE.AND P0, PT, R0, R9, PT ;  /* 0x000000090000720c */ /* 0x000fda0003f06270 */
[----:B------:R-:W-:Y:S05]  /*0370*/  @!P0 BRA `(.L_x_5) ;  /* 0xfffffffc00908947 */ /* 0x000fea000383ffff */
[----:B------:R-:W-:Y:S05]  /*0380*/  EXIT ;  /* 0x000000000000794d */ /* 0x000fea0003800000 */
.L_x_6:
[----:B------:R-:W-:-:S00]  /*0390*/  BRA `(.L_x_6) ;  /* 0xfffffffc00fc7947 */ /* 0x000fc0000383ffff */
[----:B------:R-:W-:-:S00]  /*03a0*/  NOP ;  /* 0x0000000000007918 */ /* 0x000fc00000000000 */
        /* <DEDUP_REMOVED lines=13> */
.L_x_7:


//--------------------- .nv.shared.reserved.0     --------------------------
	.section	.nv.shared.reserved.0,"aw",@nobits
	.weak		__nv_reservedSMEM_offset_0_alias
	.size		__nv_reservedSMEM_offset_0_alias, 0, 64
	.other		__nv_reservedSMEM_offset_0_alias,@"STO_CUDA_RESERVED_SHARED STV_DEFAULT"
__nv_reservedSMEM_offset_0_alias:
	.zero		0
	.zero		64


//--------------------- .nv.constant0._Z10morphologyPiiiii --------------------------
	.section	.nv.constant0._Z10morphologyPiiiii,"a",@progbits
	.sectionflags	@""
	.align	4
.nv.constant0._Z10morphologyPiiiii:
	.zero		920


//--------------------- SYMBOLS --------------------------

	.type		.nv.reservedSmem.offset0,@object
	.size		.nv.reservedSmem.offset0,0x4
